//
// Generated by NVIDIA NVVM Compiler
//
// Compiler Build ID: CL-36424714
// Cuda compilation tools, release 13.0, V13.0.88
// Based on NVVM 20.0.0
//

.version 9.0
.target sm_100
.address_size 64

	// .globl	_Z8plus_onePfi

.visible .entry _Z8plus_onePfi(
	.param .u64 .ptr .align 1 _Z8plus_onePfi_param_0,
	.param .u32 _Z8plus_onePfi_param_1
)
{
	.reg .pred 	%p<2>;
	.reg .b32 	%r<6>;
	.reg .b32 	%f<3>;
	.reg .b64 	%rd<5>;

	ld.param.u64 	%rd1, [_Z8plus_onePfi_param_0];
	ld.param.u32 	%r2, [_Z8plus_onePfi_param_1];
	mov.u32 	%r3, %ctaid.x;
	mov.u32 	%r4, %ntid.x;
	mov.u32 	%r5, %tid.x;
	mad.lo.s32 	%r1, %r3, %r4, %r5;
	setp.ge.s32 	%p1, %r1, %r2;
	@%p1 bra 	$L__BB0_2;
	cvta.to.global.u64 	%rd2, %rd1;
	mul.wide.s32 	%rd3, %r1, 4;
	add.s64 	%rd4, %rd2, %rd3;
	ld.global.f32 	%f1, [%rd4];
	add.f32 	%f2, %f1, 0f3F800000;
	st.global.f32 	[%rd4], %f2;
$L__BB0_2:
	ret;

}


// ===== COMPILED SASS (sm_100) =====

	.target	sm_100

	.elftype	@"ET_EXEC"


//--------------------- .note.nv.tkinfo           --------------------------
	.section	.note.nv.tkinfo,"",@"SHT_NOTE"
	.sectionflags	@"SHF_NOTE_NV_TKINFO"
	.tkinfo
        /*0018*/ 	.word	0x00000002
        /*0030*/ 	.string	""
        /*0030*/ 	.string	"ptxas"
        /*0030*/ 	.string	"Cuda compilation tools, release 13.0, V13.0.88"
        /*0030*/ 	.string	"Build cuda_13.0.r13.0/compiler.36424714_0"
        /*0030*/ 	.string	"-arch sm_100 -m 64 "



//--------------------- .note.nv.cuinfo           --------------------------
	.section	.note.nv.cuinfo,"",@"SHT_NOTE"
	.sectionflags	@"SHF_NOTE_NV_CUINFO"
        /*0018*/ 	.short	0x0002
        /*001a*/ 	.short	0x0064
        /*001c*/ 	.short	0x0082
	.zero		2


//--------------------- .nv.info                  --------------------------
	.section	.nv.info,"",@"SHT_CUDA_INFO"
	.align	4


	//----- nvinfo : EIATTR_REGCOUNT
	.align		4
        /*0000*/ 	.byte	0x04, 0x2f
        /*0002*/ 	.short	(.L_1 - .L_0)
	.align		4
.L_0:
        /*0004*/ 	.word	index@(_Z8plus_onePfi)
        /*0008*/ 	.word	0x00000008


	//----- nvinfo : EIATTR_FRAME_SIZE
	.align		4
.L_1:
        /*000c*/ 	.byte	0x04, 0x11
        /*000e*/ 	.short	(.L_3 - .L_2)
	.align		4
.L_2:
        /*0010*/ 	.word	index@(_Z8plus_onePfi)
        /*0014*/ 	.word	0x00000000


	//----- nvinfo : EIATTR_MIN_STACK_SIZE
	.align		4
.L_3:
        /*0018*/ 	.byte	0x04, 0x12
        /*001a*/ 	.short	(.L_5 - .L_4)
	.align		4
.L_4:
        /*001c*/ 	.word	index@(_Z8plus_onePfi)
        /*0020*/ 	.word	0x00000000
.L_5:


//--------------------- .nv.compat                --------------------------
	.section	.nv.compat,"",@"SHT_CUDA_COMPAT_INFO"
	.align	4
        /*0000*/ 	.byte	0x02, 0x09, 0x00, 0x00, 0x02, 0x02, 0x01, 0x00, 0x02, 0x05, 0x05, 0x00, 0x03, 0x07, 0x01, 0x01
        /*0010*/ 	.byte	0x02, 0x03, 0x00, 0x00, 0x02, 0x06, 0x01, 0x00, 0x04, 0x0b, 0x08, 0x00, 0x09, 0x00, 0x00, 0x00
        /*0020*/ 	.byte	0x00, 0x00, 0x00, 0x00


//--------------------- .nv.info._Z8plus_onePfi   --------------------------
	.section	.nv.info._Z8plus_onePfi,"",@"SHT_CUDA_INFO"
	.sectionflags	@""
	.align	4


	//----- nvinfo : EIATTR_CUDA_API_VERSION
	.align		4
        /*0000*/ 	.byte	0x04, 0x37
        /*0002*/ 	.short	(.L_7 - .L_6)
.L_6:
        /*0004*/ 	.word	0x00000082


	//----- nvinfo : EIATTR_KPARAM_INFO
	.align		4
.L_7:
        /*0008*/ 	.byte	0x04, 0x17
        /*000a*/ 	.short	(.L_9 - .L_8)
.L_8:
        /*000c*/ 	.word	0x00000000
        /*0010*/ 	.short	0x0001
        /*0012*/ 	.short	0x0008
        /*0014*/ 	.byte	0x00, 0xf0, 0x11, 0x00


	//----- nvinfo : EIATTR_KPARAM_INFO
	.align		4
.L_9:
        /*0018*/ 	.byte	0x04, 0x17
        /*001a*/ 	.short	(.L_11 - .L_10)
.L_10:
        /*001c*/ 	.word	0x00000000
        /*0020*/ 	.short	0x0000
        /*0022*/ 	.short	0x0000
        /*0024*/ 	.byte	0x00, 0xf5, 0x21, 0x00


	//----- nvinfo : EIATTR_SPARSE_MMA_MASK
	.align		4
.L_11:
        /*0028*/ 	.byte	0x03, 0x50
        /*002a*/ 	.short	0x0000


	//----- nvinfo : EIATTR_MAXREG_COUNT
	.align		4
        /*002c*/ 	.byte	0x03, 0x1b
        /*002e*/ 	.short	0x00ff


	//----- nvinfo : EIATTR_MERCURY_ISA_VERSION
	.align		4
        /*0030*/ 	.byte	0x03, 0x5f
        /*0032*/ 	.short	0x0101


	//----- nvinfo : EIATTR_VRC_CTA_INIT_COUNT
	.align		4
        /*0034*/ 	.byte	0x02, 0x4a
	.zero		1
	.zero		1


	//----- nvinfo : EIATTR_EXIT_INSTR_OFFSETS
	.align		4
        /*0038*/ 	.byte	0x04, 0x1c
        /*003a*/ 	.short	(.L_13 - .L_12)


	//   ....[0]....
.L_12:
        /*003c*/ 	.word	0x00000070


	//   ....[1]....
        /*0040*/ 	.word	0x000000e0


	//----- nvinfo : EIATTR_CBANK_PARAM_SIZE
	.align		4
.L_13:
        /*0044*/ 	.byte	0x03, 0x19
        /*0046*/ 	.short	0x000c


	//----- nvinfo : EIATTR_PARAM_CBANK
	.align		4
        /*0048*/ 	.byte	0x04, 0x0a
        /*004a*/ 	.short	(.L_15 - .L_14)
	.align		4
.L_14:
        /*004c*/ 	.word	index@(.nv.constant0._Z8plus_onePfi)
        /*0050*/ 	.short	0x0380
        /*0052*/ 	.short	0x000c


	//----- nvinfo : EIATTR_SW_WAR
	.align		4
.L_15:
        /*0054*/ 	.byte	0x04, 0x36
        /*0056*/ 	.short	(.L_17 - .L_16)
.L_16:
        /*0058*/ 	.word	0x00000008
.L_17:


//--------------------- .nv.callgraph             --------------------------
	.section	.nv.callgraph,"",@"SHT_CUDA_CALLGRAPH"
	.align	4
	.sectionentsize	8
	.align		4
        /*0000*/ 	.word	0x00000000
	.align		4
        /*0004*/ 	.word	0xffffffff
	.align		4
        /*0008*/ 	.word	0x00000000
	.align		4
        /*000c*/ 	.word	0xfffffffe
	.align		4
        /*0010*/ 	.word	0x00000000
	.align		4
        /*0014*/ 	.word	0xfffffffd
	.align		4
        /*0018*/ 	.word	0x00000000
	.align		4
        /*001c*/ 	.word	0xfffffffc


//--------------------- .text._Z8plus_onePfi      --------------------------
	.section	.text._Z8plus_onePfi,"ax",@progbits
	.align	128
        .global         _Z8plus_onePfi
        .type           _Z8plus_onePfi,@function
        .size           _Z8plus_onePfi,(.L_x_1 - _Z8plus_onePfi)
        .other          _Z8plus_onePfi,@"STO_CUDA_ENTRY STV_DEFAULT"
_Z8plus_onePfi:
.text._Z8plus_onePfi:
[----:B------:R-:W-:Y:S01]  /*0000*/  LDC R1, c[0x0][0x37c] ;  /* 0x0000df00ff017b82 */ /* 0x000fe20000000800 */
[----:B------:R-:W0:Y:S07]  /*0010*/  S2R R0, SR_TID.X ;  /* 0x0000000000007919 */ /* 0x000e2e0000002100 */
[----:B------:R-:W0:Y:S01]  /*0020*/  S2UR UR4, SR_CTAID.X ;  /* 0x00000000000479c3 */ /* 0x000e220000002500 */
[----:B------:R-:W1:Y:S07]  /*0030*/  LDCU UR5, c[0x0][0x388] ;  /* 0x00007100ff0577ac */ /* 0x000e6e0008000800 */
[----:B------:R-:W0:Y:S02]  /*0040*/  LDC R5, c[0x0][0x360] ;  /* 0x0000d800ff057b82 */ /* 0x000e240000000800 */
[----:B0-----:R-:W-:-:S05]  /*0050*/  IMAD R5, R5, UR4, R0 ;  /* 0x0000000405057c24 */ /* 0x001fca000f8e0200 */
[----:B-1----:R-:W-:-:S13]  /*0060*/  ISETP.GE.AND P0, PT, R5, UR5, PT ;  /* 0x0000000505007c0c */ /* 0x002fda000bf06270 */
[----:B------:R-:W-:Y:S05]  /*0070*/  @P0 EXIT ;  /* 0x000000000000094d */ /* 0x000fea0003800000 */
[----:B------:R-:W0:Y:S01]  /*0080*/  LDC.64 R2, c[0x0][0x380] ;  /* 0x0000e000ff027b82 */ /* 0x000e220000000a00 */
[----:B------:R-:W1:Y:S01]  /*0090*/  LDCU.64 UR4, c[0x0][0x358] ;  /* 0x00006b00ff0477ac */ /* 0x000e620008000a00 */
[----:B0-----:R-:W-:-:S05]  /*00a0*/  IMAD.WIDE R2, R5, 0x4, R2 ;  /* 0x0000000405027825 */ /* 0x001fca00078e0202 */
[----:B-1----:R-:W2:Y:S02]  /*00b0*/  LDG.E R0, desc[UR4][R2.64] ;  /* 0x0000000402007981 */ /* 0x002ea4000c1e1900 */
[----:B--2---:R-:W-:-:S05]  /*00c0*/  FADD R5, R0, 1 ;  /* 0x3f80000000057421 */ /* 0x004fca0000000000 */
[----:B------:R-:W-:Y:S01]  /*00d0*/  STG.E desc[UR4][R2.64], R5 ;  /* 0x0000000502007986 */ /* 0x000fe2000c101904 */
[----:B------:R-:W-:Y:S05]  /*00e0*/  EXIT ;  /* 0x000000000000794d */ /* 0x000fea0003800000 */
.L_x_0:
[----:B------:R-:W-:-:S00]  /*00f0*/  BRA `(.L_x_0) ;  /* 0xfffffffc00fc7947 */ /* 0x000fc0000383ffff */
[----:B------:R-:W-:-:S00]  /*0100*/  NOP ;  /* 0x0000000000007918 */ /* 0x000fc00000000000 */
[----:B------:R-:W-:-:S00]  /*0110*/  NOP ;  /* 0x0000000000007918 */ /* 0x000fc00000000000 */
[----:B------:R-:W-:-:S00]  /*0120*/  NOP ;  /* 0x0000000000007918 */ /* 0x000fc00000000000 */
[----:B------:R-:W-:-:S00]  /*0130*/  NOP ;  /* 0x0000000000007918 */ /* 0x000fc00000000000 */
[----:B------:R-:W-:-:S00]  /*0140*/  NOP ;  /* 0x0000000000007918 */ /* 0x000fc00000000000 */
[----:B------:R-:W-:-:S00]  /*0150*/  NOP ;  /* 0x0000000000007918 */ /* 0x000fc00000000000 */
[----:B------:R-:W-:-:S00]  /*0160*/  NOP ;  /* 0x0000000000007918 */ /* 0x000fc00000000000 */
[----:B------:R-:W-:-:S00]  /*0170*/  NOP ;  /* 0x0000000000007918 */ /* 0x000fc00000000000 */
.L_x_1:


//--------------------- .nv.shared.reserved.0     --------------------------
	.section	.nv.shared.reserved.0,"aw",@nobits
	.weak		__nv_reservedSMEM_offset_0_alias
	.size		__nv_reservedSMEM_offset_0_alias, 0, 64
	.other		__nv_reservedSMEM_offset_0_alias,@"STO_CUDA_RESERVED_SHARED STV_DEFAULT"
__nv_reservedSMEM_offset_0_alias:
	.zero		0
	.zero		64


//--------------------- .nv.constant0._Z8plus_onePfi --------------------------
	.section	.nv.constant0._Z8plus_onePfi,"a",@progbits
	.sectionflags	@""
	.align	4
.nv.constant0._Z8plus_onePfi:
	.zero		908


//--------------------- SYMBOLS --------------------------

	.type		.nv.reservedSmem.offset0,@object
	.size		.nv.reservedSmem.offset0,0x4
